//
// Generated by NVIDIA NVVM Compiler
//
// Compiler Build ID: CL-36424714
// Cuda compilation tools, release 13.0, V13.0.88
// Based on NVVM 20.0.0
//

.version 9.0
.target sm_100
.address_size 64

	// .globl	_Z6Conv2DPhPiS_iiii

.visible .entry _Z6Conv2DPhPiS_iiii(
	.param .u64 .ptr .align 1 _Z6Conv2DPhPiS_iiii_param_0,
	.param .u64 .ptr .align 1 _Z6Conv2DPhPiS_iiii_param_1,
	.param .u64 .ptr .align 1 _Z6Conv2DPhPiS_iiii_param_2,
	.param .u32 _Z6Conv2DPhPiS_iiii_param_3,
	.param .u32 _Z6Conv2DPhPiS_iiii_param_4,
	.param .u32 _Z6Conv2DPhPiS_iiii_param_5,
	.param .u32 _Z6Conv2DPhPiS_iiii_param_6
)
{
	.reg .pred 	%p<95>;
	.reg .b32 	%r<298>;
	.reg .b64 	%rd<69>;

	ld.param.u64 	%rd4, [_Z6Conv2DPhPiS_iiii_param_0];
	ld.param.u64 	%rd5, [_Z6Conv2DPhPiS_iiii_param_1];
	ld.param.u64 	%rd3, [_Z6Conv2DPhPiS_iiii_param_2];
	ld.param.u32 	%r141, [_Z6Conv2DPhPiS_iiii_param_3];
	ld.param.u32 	%r145, [_Z6Conv2DPhPiS_iiii_param_4];
	ld.param.u32 	%r143, [_Z6Conv2DPhPiS_iiii_param_5];
	ld.param.u32 	%r144, [_Z6Conv2DPhPiS_iiii_param_6];
	cvta.to.global.u64 	%rd1, %rd5;
	cvta.to.global.u64 	%rd2, %rd4;
	mov.u32 	%r146, %ctaid.x;
	mov.u32 	%r147, %ntid.x;
	mov.u32 	%r148, %tid.x;
	mad.lo.s32 	%r1, %r146, %r147, %r148;
	mov.u32 	%r149, %ctaid.y;
	mov.u32 	%r150, %ntid.y;
	mov.u32 	%r151, %tid.y;
	mad.lo.s32 	%r152, %r149, %r150, %r151;
	setp.ge.s32 	%p2, %r1, %r141;
	setp.ge.s32 	%p3, %r152, %r145;
	or.pred  	%p4, %p2, %p3;
	@%p4 bra 	$L__BB0_47;
	shr.u32 	%r154, %r143, 31;
	add.s32 	%r155, %r143, %r154;
	shr.s32 	%r3, %r155, 1;
	shr.u32 	%r156, %r144, 31;
	add.s32 	%r157, %r144, %r156;
	shr.s32 	%r4, %r157, 1;
	setp.lt.s32 	%p5, %r143, -1;
	mov.b32 	%r296, 0;
	@%p5 bra 	$L__BB0_46;
	setp.lt.s32 	%p6, %r144, -1;
	@%p6 bra 	$L__BB0_46;
	neg.s32 	%r251, %r3;
	abs.s32 	%r160, %r4;
	add.s32 	%r6, %r4, %r160;
	add.s32 	%r161, %r6, 1;
	and.b32  	%r7, %r161, 7;
	and.b32  	%r8, %r161, 3;
	and.b32  	%r162, %r161, -8;
	neg.s32 	%r9, %r162;
	sub.s32 	%r163, %r3, %r4;
	add.s32 	%r164, %r163, 7;
	mad.lo.s32 	%r10, %r143, %r164, %r4;
	shl.b32 	%r11, %r143, 3;
	add.s32 	%r165, %r163, 6;
	mad.lo.s32 	%r12, %r143, %r165, %r4;
	add.s32 	%r166, %r163, 5;
	mad.lo.s32 	%r13, %r143, %r166, %r4;
	add.s32 	%r167, %r163, 4;
	mad.lo.s32 	%r14, %r143, %r167, %r4;
	add.s32 	%r168, %r163, 3;
	mad.lo.s32 	%r15, %r143, %r168, %r4;
	add.s32 	%r169, %r163, 2;
	mad.lo.s32 	%r16, %r143, %r169, %r4;
	mul.lo.s32 	%r170, %r143, %r163;
	add.s32 	%r171, %r170, %r143;
	add.s32 	%r17, %r4, %r171;
	add.s32 	%r18, %r4, %r170;
	sub.s32 	%r19, %r152, %r4;
	mul.lo.s32 	%r172, %r141, %r19;
	add.s32 	%r173, %r172, %r141;
	add.s32 	%r20, %r1, %r173;
	shl.b32 	%r21, %r141, 3;
	add.s32 	%r174, %r19, 2;
	mad.lo.s32 	%r22, %r141, %r174, %r1;
	add.s32 	%r175, %r19, 3;
	mad.lo.s32 	%r23, %r141, %r175, %r1;
	add.s32 	%r176, %r19, 4;
	mad.lo.s32 	%r24, %r141, %r176, %r1;
	add.s32 	%r177, %r19, 5;
	mad.lo.s32 	%r25, %r141, %r177, %r1;
	add.s32 	%r178, %r19, 6;
	mad.lo.s32 	%r26, %r141, %r178, %r1;
	add.s32 	%r179, %r19, 7;
	mad.lo.s32 	%r27, %r141, %r179, %r1;
	add.s32 	%r28, %r1, %r172;
	mov.b32 	%r296, 0;
$L__BB0_4:
	mov.u32 	%r29, %r251;
	neg.s32 	%r289, %r4;
	setp.lt.u32 	%p7, %r6, 7;
	add.s32 	%r32, %r29, %r1;
	setp.gt.s32 	%p8, %r32, -1;
	setp.lt.s32 	%p9, %r32, %r141;
	and.pred  	%p1, %p8, %p9;
	add.s32 	%r33, %r29, %r4;
	@%p7 bra 	$L__BB0_24;
	sub.s32 	%r271, 3, %r4;
	add.s32 	%r269, %r10, %r29;
	add.s32 	%r268, %r12, %r29;
	add.s32 	%r267, %r13, %r29;
	add.s32 	%r266, %r14, %r29;
	add.s32 	%r265, %r15, %r29;
	add.s32 	%r264, %r16, %r29;
	add.s32 	%r263, %r17, %r29;
	add.s32 	%r262, %r18, %r29;
	add.s32 	%r260, %r20, %r29;
	add.s32 	%r259, %r22, %r29;
	add.s32 	%r258, %r23, %r29;
	add.s32 	%r257, %r24, %r29;
	add.s32 	%r256, %r25, %r29;
	add.s32 	%r255, %r26, %r29;
	add.s32 	%r254, %r27, %r29;
	add.s32 	%r253, %r28, %r29;
	mov.u32 	%r261, %r19;
	mov.u32 	%r270, %r9;
$L__BB0_6:
	.pragma "nounroll";
	setp.gt.s32 	%p10, %r261, -1;
	setp.lt.s32 	%p11, %r261, %r145;
	and.pred  	%p12, %p10, %p11;
	and.pred  	%p13, %p1, %p12;
	not.pred 	%p14, %p13;
	@%p14 bra 	$L__BB0_8;
	cvt.s64.s32 	%rd6, %r253;
	add.s64 	%rd7, %rd2, %rd6;
	ld.global.u8 	%r181, [%rd7];
	mul.wide.s32 	%rd8, %r262, 4;
	add.s64 	%rd9, %rd1, %rd8;
	ld.global.u32 	%r182, [%rd9];
	mad.lo.s32 	%r296, %r182, %r181, %r296;
$L__BB0_8:
	add.s32 	%r183, %r261, 1;
	setp.gt.s32 	%p15, %r183, -1;
	setp.lt.s32 	%p16, %r183, %r145;
	and.pred  	%p17, %p15, %p16;
	and.pred  	%p18, %p1, %p17;
	not.pred 	%p19, %p18;
	@%p19 bra 	$L__BB0_10;
	cvt.s64.s32 	%rd10, %r260;
	add.s64 	%rd11, %rd2, %rd10;
	ld.global.u8 	%r184, [%rd11];
	mul.wide.s32 	%rd12, %r263, 4;
	add.s64 	%rd13, %rd1, %rd12;
	ld.global.u32 	%r185, [%rd13];
	mad.lo.s32 	%r296, %r185, %r184, %r296;
$L__BB0_10:
	add.s32 	%r186, %r261, 2;
	setp.gt.s32 	%p20, %r186, -1;
	setp.lt.s32 	%p21, %r186, %r145;
	and.pred  	%p22, %p20, %p21;
	and.pred  	%p23, %p1, %p22;
	not.pred 	%p24, %p23;
	@%p24 bra 	$L__BB0_12;
	cvt.s64.s32 	%rd14, %r259;
	add.s64 	%rd15, %rd2, %rd14;
	ld.global.u8 	%r187, [%rd15];
	mul.wide.s32 	%rd16, %r264, 4;
	add.s64 	%rd17, %rd1, %rd16;
	ld.global.u32 	%r188, [%rd17];
	mad.lo.s32 	%r296, %r188, %r187, %r296;
$L__BB0_12:
	add.s32 	%r189, %r261, 3;
	setp.gt.s32 	%p25, %r189, -1;
	setp.lt.s32 	%p26, %r189, %r145;
	and.pred  	%p27, %p25, %p26;
	and.pred  	%p28, %p1, %p27;
	not.pred 	%p29, %p28;
	@%p29 bra 	$L__BB0_14;
	cvt.s64.s32 	%rd18, %r258;
	add.s64 	%rd19, %rd2, %rd18;
	ld.global.u8 	%r190, [%rd19];
	mul.wide.s32 	%rd20, %r265, 4;
	add.s64 	%rd21, %rd1, %rd20;
	ld.global.u32 	%r191, [%rd21];
	mad.lo.s32 	%r296, %r191, %r190, %r296;
$L__BB0_14:
	add.s32 	%r192, %r261, 4;
	setp.gt.s32 	%p30, %r192, -1;
	setp.lt.s32 	%p31, %r192, %r145;
	and.pred  	%p32, %p30, %p31;
	and.pred  	%p33, %p1, %p32;
	not.pred 	%p34, %p33;
	@%p34 bra 	$L__BB0_16;
	cvt.s64.s32 	%rd22, %r257;
	add.s64 	%rd23, %rd2, %rd22;
	ld.global.u8 	%r193, [%rd23];
	mul.wide.s32 	%rd24, %r266, 4;
	add.s64 	%rd25, %rd1, %rd24;
	ld.global.u32 	%r194, [%rd25];
	mad.lo.s32 	%r296, %r194, %r193, %r296;
$L__BB0_16:
	add.s32 	%r195, %r261, 5;
	setp.gt.s32 	%p35, %r195, -1;
	setp.lt.s32 	%p36, %r195, %r145;
	and.pred  	%p37, %p35, %p36;
	and.pred  	%p38, %p1, %p37;
	not.pred 	%p39, %p38;
	@%p39 bra 	$L__BB0_18;
	cvt.s64.s32 	%rd26, %r256;
	add.s64 	%rd27, %rd2, %rd26;
	ld.global.u8 	%r196, [%rd27];
	mul.wide.s32 	%rd28, %r267, 4;
	add.s64 	%rd29, %rd1, %rd28;
	ld.global.u32 	%r197, [%rd29];
	mad.lo.s32 	%r296, %r197, %r196, %r296;
$L__BB0_18:
	add.s32 	%r198, %r261, 6;
	setp.gt.s32 	%p40, %r198, -1;
	setp.lt.s32 	%p41, %r198, %r145;
	and.pred  	%p42, %p40, %p41;
	and.pred  	%p43, %p1, %p42;
	not.pred 	%p44, %p43;
	@%p44 bra 	$L__BB0_20;
	cvt.s64.s32 	%rd30, %r255;
	add.s64 	%rd31, %rd2, %rd30;
	ld.global.u8 	%r199, [%rd31];
	mul.wide.s32 	%rd32, %r268, 4;
	add.s64 	%rd33, %rd1, %rd32;
	ld.global.u32 	%r200, [%rd33];
	mad.lo.s32 	%r296, %r200, %r199, %r296;
$L__BB0_20:
	add.s32 	%r201, %r261, 7;
	setp.gt.s32 	%p45, %r201, -1;
	setp.lt.s32 	%p46, %r201, %r145;
	and.pred  	%p47, %p45, %p46;
	and.pred  	%p48, %p1, %p47;
	not.pred 	%p49, %p48;
	@%p49 bra 	$L__BB0_22;
	cvt.s64.s32 	%rd34, %r254;
	add.s64 	%rd35, %rd2, %rd34;
	ld.global.u8 	%r202, [%rd35];
	mul.wide.s32 	%rd36, %r269, 4;
	add.s64 	%rd37, %rd1, %rd36;
	ld.global.u32 	%r203, [%rd37];
	mad.lo.s32 	%r296, %r203, %r202, %r296;
$L__BB0_22:
	add.s32 	%r271, %r271, 8;
	add.s32 	%r270, %r270, 8;
	add.s32 	%r269, %r269, %r11;
	add.s32 	%r268, %r268, %r11;
	add.s32 	%r267, %r267, %r11;
	add.s32 	%r266, %r266, %r11;
	add.s32 	%r265, %r265, %r11;
	add.s32 	%r264, %r264, %r11;
	add.s32 	%r263, %r263, %r11;
	add.s32 	%r262, %r262, %r11;
	add.s32 	%r261, %r261, 8;
	add.s32 	%r260, %r260, %r21;
	add.s32 	%r259, %r259, %r21;
	add.s32 	%r258, %r258, %r21;
	add.s32 	%r257, %r257, %r21;
	add.s32 	%r256, %r256, %r21;
	add.s32 	%r255, %r255, %r21;
	add.s32 	%r254, %r254, %r21;
	add.s32 	%r253, %r253, %r21;
	setp.ne.s32 	%p50, %r270, 0;
	@%p50 bra 	$L__BB0_6;
	add.s32 	%r289, %r271, -3;
$L__BB0_24:
	setp.eq.s32 	%p51, %r7, 0;
	@%p51 bra 	$L__BB0_45;
	add.s32 	%r205, %r7, -1;
	setp.lt.u32 	%p52, %r205, 3;
	@%p52 bra 	$L__BB0_35;
	add.s32 	%r110, %r289, %r152;
	setp.gt.s32 	%p53, %r110, -1;
	setp.lt.s32 	%p54, %r110, %r145;
	and.pred  	%p55, %p53, %p54;
	and.pred  	%p57, %p1, %p55;
	not.pred 	%p58, %p57;
	@%p58 bra 	$L__BB0_28;
	mad.lo.s32 	%r206, %r110, %r141, %r32;
	cvt.s64.s32 	%rd38, %r206;
	add.s64 	%rd39, %rd2, %rd38;
	ld.global.u8 	%r207, [%rd39];
	add.s32 	%r208, %r289, %r3;
	mad.lo.s32 	%r209, %r208, %r143, %r33;
	mul.wide.s32 	%rd40, %r209, 4;
	add.s64 	%rd41, %rd1, %rd40;
	ld.global.u32 	%r210, [%rd41];
	mad.lo.s32 	%r296, %r210, %r207, %r296;
$L__BB0_28:
	add.s32 	%r113, %r110, 1;
	setp.gt.s32 	%p59, %r113, -1;
	setp.lt.s32 	%p60, %r113, %r145;
	and.pred  	%p61, %p59, %p60;
	and.pred  	%p62, %p1, %p61;
	not.pred 	%p63, %p62;
	@%p63 bra 	$L__BB0_30;
	add.s32 	%r211, %r289, %r3;
	mad.lo.s32 	%r212, %r113, %r141, %r32;
	cvt.s64.s32 	%rd42, %r212;
	add.s64 	%rd43, %rd2, %rd42;
	ld.global.u8 	%r213, [%rd43];
	mad.lo.s32 	%r214, %r143, %r211, %r143;
	add.s32 	%r215, %r33, %r214;
	mul.wide.s32 	%rd44, %r215, 4;
	add.s64 	%rd45, %rd1, %rd44;
	ld.global.u32 	%r216, [%rd45];
	mad.lo.s32 	%r296, %r216, %r213, %r296;
$L__BB0_30:
	add.s32 	%r116, %r110, 2;
	setp.gt.s32 	%p64, %r116, -1;
	setp.lt.s32 	%p65, %r116, %r145;
	and.pred  	%p66, %p64, %p65;
	and.pred  	%p67, %p1, %p66;
	not.pred 	%p68, %p67;
	@%p68 bra 	$L__BB0_32;
	add.s32 	%r217, %r289, %r3;
	mad.lo.s32 	%r218, %r116, %r141, %r32;
	cvt.s64.s32 	%rd46, %r218;
	add.s64 	%rd47, %rd2, %rd46;
	ld.global.u8 	%r219, [%rd47];
	add.s32 	%r220, %r217, 2;
	mad.lo.s32 	%r221, %r220, %r143, %r33;
	mul.wide.s32 	%rd48, %r221, 4;
	add.s64 	%rd49, %rd1, %rd48;
	ld.global.u32 	%r222, [%rd49];
	mad.lo.s32 	%r296, %r222, %r219, %r296;
$L__BB0_32:
	add.s32 	%r119, %r110, 3;
	setp.gt.s32 	%p69, %r119, -1;
	setp.lt.s32 	%p70, %r119, %r145;
	and.pred  	%p71, %p69, %p70;
	and.pred  	%p72, %p1, %p71;
	not.pred 	%p73, %p72;
	@%p73 bra 	$L__BB0_34;
	add.s32 	%r223, %r289, %r3;
	mad.lo.s32 	%r224, %r119, %r141, %r32;
	cvt.s64.s32 	%rd50, %r224;
	add.s64 	%rd51, %rd2, %rd50;
	ld.global.u8 	%r225, [%rd51];
	add.s32 	%r226, %r223, 3;
	mad.lo.s32 	%r227, %r226, %r143, %r33;
	mul.wide.s32 	%rd52, %r227, 4;
	add.s64 	%rd53, %rd1, %rd52;
	ld.global.u32 	%r228, [%rd53];
	mad.lo.s32 	%r296, %r228, %r225, %r296;
$L__BB0_34:
	add.s32 	%r289, %r289, 4;
$L__BB0_35:
	setp.eq.s32 	%p74, %r8, 0;
	@%p74 bra 	$L__BB0_45;
	setp.eq.s32 	%p75, %r8, 1;
	@%p75 bra 	$L__BB0_42;
	add.s32 	%r126, %r289, %r152;
	setp.gt.s32 	%p76, %r126, -1;
	setp.lt.s32 	%p77, %r126, %r145;
	and.pred  	%p78, %p76, %p77;
	and.pred  	%p80, %p1, %p78;
	not.pred 	%p81, %p80;
	@%p81 bra 	$L__BB0_39;
	mad.lo.s32 	%r230, %r126, %r141, %r32;
	cvt.s64.s32 	%rd54, %r230;
	add.s64 	%rd55, %rd2, %rd54;
	ld.global.u8 	%r231, [%rd55];
	add.s32 	%r232, %r289, %r3;
	mad.lo.s32 	%r233, %r232, %r143, %r33;
	mul.wide.s32 	%rd56, %r233, 4;
	add.s64 	%rd57, %rd1, %rd56;
	ld.global.u32 	%r234, [%rd57];
	mad.lo.s32 	%r296, %r234, %r231, %r296;
$L__BB0_39:
	add.s32 	%r129, %r126, 1;
	setp.gt.s32 	%p82, %r129, -1;
	setp.lt.s32 	%p83, %r129, %r145;
	and.pred  	%p84, %p82, %p83;
	and.pred  	%p85, %p1, %p84;
	not.pred 	%p86, %p85;
	@%p86 bra 	$L__BB0_41;
	add.s32 	%r235, %r289, %r3;
	mad.lo.s32 	%r236, %r129, %r141, %r32;
	cvt.s64.s32 	%rd58, %r236;
	add.s64 	%rd59, %rd2, %rd58;
	ld.global.u8 	%r237, [%rd59];
	mad.lo.s32 	%r238, %r143, %r235, %r143;
	add.s32 	%r239, %r33, %r238;
	mul.wide.s32 	%rd60, %r239, 4;
	add.s64 	%rd61, %rd1, %rd60;
	ld.global.u32 	%r240, [%rd61];
	mad.lo.s32 	%r296, %r240, %r237, %r296;
$L__BB0_41:
	add.s32 	%r289, %r289, 2;
$L__BB0_42:
	and.b32  	%r241, %r6, 1;
	setp.eq.b32 	%p87, %r241, 1;
	@%p87 bra 	$L__BB0_45;
	add.s32 	%r136, %r289, %r152;
	setp.gt.s32 	%p88, %r136, -1;
	setp.lt.s32 	%p89, %r136, %r145;
	and.pred  	%p90, %p88, %p89;
	and.pred  	%p92, %p1, %p90;
	not.pred 	%p93, %p92;
	@%p93 bra 	$L__BB0_45;
	mad.lo.s32 	%r242, %r136, %r141, %r32;
	cvt.s64.s32 	%rd62, %r242;
	add.s64 	%rd63, %rd2, %rd62;
	ld.global.u8 	%r243, [%rd63];
	add.s32 	%r244, %r289, %r3;
	mad.lo.s32 	%r245, %r244, %r143, %r33;
	mul.wide.s32 	%rd64, %r245, 4;
	add.s64 	%rd65, %rd1, %rd64;
	ld.global.u32 	%r246, [%rd65];
	mad.lo.s32 	%r296, %r246, %r243, %r296;
$L__BB0_45:
	add.s32 	%r251, %r29, 1;
	abs.s32 	%r247, %r3;
	setp.ne.s32 	%p94, %r29, %r247;
	@%p94 bra 	$L__BB0_4;
$L__BB0_46:
	max.s32 	%r248, %r296, 0;
	min.s32 	%r249, %r248, 255;
	mad.lo.s32 	%r250, %r141, %r152, %r1;
	cvt.s64.s32 	%rd66, %r250;
	cvta.to.global.u64 	%rd67, %rd3;
	add.s64 	%rd68, %rd67, %rd66;
	st.global.u8 	[%rd68], %r249;
$L__BB0_47:
	ret;

}


// ===== COMPILED SASS (sm_100) =====

	.target	sm_100

	.elftype	@"ET_EXEC"


//--------------------- .note.nv.tkinfo           --------------------------
	.section	.note.nv.tkinfo,"",@"SHT_NOTE"
	.sectionflags	@"SHF_NOTE_NV_TKINFO"
	.tkinfo
        /*0018*/ 	.word	0x00000002
        /*0030*/ 	.string	""
        /*0030*/ 	.string	"ptxas"
        /*0030*/ 	.string	"Cuda compilation tools, release 13.0, V13.0.88"
        /*0030*/ 	.string	"Build cuda_13.0.r13.0/compiler.36424714_0"
        /*0030*/ 	.string	"-arch sm_100 -m 64 "



//--------------------- .note.nv.cuinfo           --------------------------
	.section	.note.nv.cuinfo,"",@"SHT_NOTE"
	.sectionflags	@"SHF_NOTE_NV_CUINFO"
        /*0018*/ 	.short	0x0002
        /*001a*/ 	.short	0x0064
        /*001c*/ 	.short	0x0082
	.zero		2


//--------------------- .nv.info                  --------------------------
	.section	.nv.info,"",@"SHT_CUDA_INFO"
	.align	4


	//----- nvinfo : EIATTR_REGCOUNT
	.align		4
        /*0000*/ 	.byte	0x04, 0x2f
        /*0002*/ 	.short	(.L_1 - .L_0)
	.align		4
.L_0:
        /*0004*/ 	.word	index@(_Z6Conv2DPhPiS_iiii)
        /*0008*/ 	.word	0x00000020


	//----- nvinfo : EIATTR_FRAME_SIZE
	.align		4
.L_1:
        /*000c*/ 	.byte	0x04, 0x11
        /*000e*/ 	.short	(.L_3 - .L_2)
	.align		4
.L_2:
        /*0010*/ 	.word	index@(_Z6Conv2DPhPiS_iiii)
        /*0014*/ 	.word	0x00000000


	//----- nvinfo : EIATTR_MIN_STACK_SIZE
	.align		4
.L_3:
        /*0018*/ 	.byte	0x04, 0x12
        /*001a*/ 	.short	(.L_5 - .L_4)
	.align		4
.L_4:
        /*001c*/ 	.word	index@(_Z6Conv2DPhPiS_iiii)
        /*0020*/ 	.word	0x00000000
.L_5:


//--------------------- .nv.compat                --------------------------
	.section	.nv.compat,"",@"SHT_CUDA_COMPAT_INFO"
	.align	4
        /*0000*/ 	.byte	0x02, 0x09, 0x00, 0x00, 0x02, 0x02, 0x01, 0x00, 0x02, 0x05, 0x05, 0x00, 0x03, 0x07, 0x01, 0x01
        /*0010*/ 	.byte	0x02, 0x03, 0x00, 0x00, 0x02, 0x06, 0x01, 0x00, 0x04, 0x0b, 0x08, 0x00, 0x09, 0x00, 0x00, 0x00
        /*0020*/ 	.byte	0x00, 0x00, 0x00, 0x00


//--------------------- .nv.info._Z6Conv2DPhPiS_iiii --------------------------
	.section	.nv.info._Z6Conv2DPhPiS_iiii,"",@"SHT_CUDA_INFO"
	.sectionflags	@""
	.align	4


	//----- nvinfo : EIATTR_CUDA_API_VERSION
	.align		4
        /*0000*/ 	.byte	0x04, 0x37
        /*0002*/ 	.short	(.L_7 - .L_6)
.L_6:
        /*0004*/ 	.word	0x00000082


	//----- nvinfo : EIATTR_KPARAM_INFO
	.align		4
.L_7:
        /*0008*/ 	.byte	0x04, 0x17
        /*000a*/ 	.short	(.L_9 - .L_8)
.L_8:
        /*000c*/ 	.word	0x00000000
        /*0010*/ 	.short	0x0006
        /*0012*/ 	.short	0x0024
        /*0014*/ 	.byte	0x00, 0xf0, 0x11, 0x00


	//----- nvinfo : EIATTR_KPARAM_INFO
	.align		4
.L_9:
        /*0018*/ 	.byte	0x04, 0x17
        /*001a*/ 	.short	(.L_11 - .L_10)
.L_10:
        /*001c*/ 	.word	0x00000000
        /*0020*/ 	.short	0x0005
        /*0022*/ 	.short	0x0020
        /*0024*/ 	.byte	0x00, 0xf0, 0x11, 0x00


	//----- nvinfo : EIATTR_KPARAM_INFO
	.align		4
.L_11:
        /*0028*/ 	.byte	0x04, 0x17
        /*002a*/ 	.short	(.L_13 - .L_12)
.L_12:
        /*002c*/ 	.word	0x00000000
        /*0030*/ 	.short	0x0004
        /*0032*/ 	.short	0x001c
        /*0034*/ 	.byte	0x00, 0xf0, 0x11, 0x00


	//----- nvinfo : EIATTR_KPARAM_INFO
	.align		4
.L_13:
        /*0038*/ 	.byte	0x04, 0x17
        /*003a*/ 	.short	(.L_15 - .L_14)
.L_14:
        /*003c*/ 	.word	0x00000000
        /*0040*/ 	.short	0x0003
        /*0042*/ 	.short	0x0018
        /*0044*/ 	.byte	0x00, 0xf0, 0x11, 0x00


	//----- nvinfo : EIATTR_KPARAM_INFO
	.align		4
.L_15:
        /*0048*/ 	.byte	0x04, 0x17
        /*004a*/ 	.short	(.L_17 - .L_16)
.L_16:
        /*004c*/ 	.word	0x00000000
        /*0050*/ 	.short	0x0002
        /*0052*/ 	.short	0x0010
        /*0054*/ 	.byte	0x00, 0xf5, 0x21, 0x00


	//----- nvinfo : EIATTR_KPARAM_INFO
	.align		4
.L_17:
        /*0058*/ 	.byte	0x04, 0x17
        /*005a*/ 	.short	(.L_19 - .L_18)
.L_18:
        /*005c*/ 	.word	0x00000000
        /*0060*/ 	.short	0x0001
        /*0062*/ 	.short	0x0008
        /*0064*/ 	.byte	0x00, 0xf5, 0x21, 0x00


	//----- nvinfo : EIATTR_KPARAM_INFO
	.align		4
.L_19:
        /*0068*/ 	.byte	0x04, 0x17
        /*006a*/ 	.short	(.L_21 - .L_20)
.L_20:
        /*006c*/ 	.word	0x00000000
        /*0070*/ 	.short	0x0000
        /*0072*/ 	.short	0x0000
        /*0074*/ 	.byte	0x00, 0xf5, 0x21, 0x00


	//----- nvinfo : EIATTR_SPARSE_MMA_MASK
	.align		4
.L_21:
        /*0078*/ 	.byte	0x03, 0x50
        /*007a*/ 	.short	0x0000


	//----- nvinfo : EIATTR_MAXREG_COUNT
	.align		4
        /*007c*/ 	.byte	0x03, 0x1b
        /*007e*/ 	.short	0x00ff


	//----- nvinfo : EIATTR_MERCURY_ISA_VERSION
	.align		4
        /*0080*/ 	.byte	0x03, 0x5f
        /*0082*/ 	.short	0x0101


	//----- nvinfo : EIATTR_INT_WARP_WIDE_INSTR_OFFSETS
	.align		4
        /*0084*/ 	.byte	0x04, 0x31
        /*0086*/ 	.short	(.L_23 - .L_22)


	//   ....[0]....
.L_22:
        /*0088*/ 	.word	0x000010c0


	//   ....[1]....
        /*008c*/ 	.word	0x00001130


	//   ....[2]....
        /*0090*/ 	.word	0x00001220


	//----- nvinfo : EIATTR_VRC_CTA_INIT_COUNT
	.align		4
.L_23:
        /*0094*/ 	.byte	0x02, 0x4a
	.zero		1
	.zero		1


	//----- nvinfo : EIATTR_EXIT_INSTR_OFFSETS
	.align		4
        /*0098*/ 	.byte	0x04, 0x1c
        /*009a*/ 	.short	(.L_25 - .L_24)


	//   ....[0]....
.L_24:
        /*009c*/ 	.word	0x000000c0


	//   ....[1]....
        /*00a0*/ 	.word	0x000018c0


	//----- nvinfo : EIATTR_CRS_STACK_SIZE
	.align		4
.L_25:
        /*00a4*/ 	.byte	0x04, 0x1e
        /*00a6*/ 	.short	(.L_27 - .L_26)
.L_26:
        /*00a8*/ 	.word	0x00000000


	//----- nvinfo : EIATTR_CBANK_PARAM_SIZE
	.align		4
.L_27:
        /*00ac*/ 	.byte	0x03, 0x19
        /*00ae*/ 	.short	0x0028


	//----- nvinfo : EIATTR_PARAM_CBANK
	.align		4
        /*00b0*/ 	.byte	0x04, 0x0a
        /*00b2*/ 	.short	(.L_29 - .L_28)
	.align		4
.L_28:
        /*00b4*/ 	.word	index@(.nv.constant0._Z6Conv2DPhPiS_iiii)
        /*00b8*/ 	.short	0x0380
        /*00ba*/ 	.short	0x0028


	//----- nvinfo : EIATTR_SW_WAR
	.align		4
.L_29:
        /*00bc*/ 	.byte	0x04, 0x36
        /*00be*/ 	.short	(.L_31 - .L_30)
.L_30:
        /*00c0*/ 	.word	0x00000008
.L_31:


//--------------------- .nv.callgraph             --------------------------
	.section	.nv.callgraph,"",@"SHT_CUDA_CALLGRAPH"
	.align	4
	.sectionentsize	8
	.align		4
        /*0000*/ 	.word	0x00000000
	.align		4
        /*0004*/ 	.word	0xffffffff
	.align		4
        /*0008*/ 	.word	0x00000000
	.align		4
        /*000c*/ 	.word	0xfffffffe
	.align		4
        /*0010*/ 	.word	0x00000000
	.align		4
        /*0014*/ 	.word	0xfffffffd
	.align		4
        /*0018*/ 	.word	0x00000000
	.align		4
        /*001c*/ 	.word	0xfffffffc


//--------------------- .text._Z6Conv2DPhPiS_iiii --------------------------
	.section	.text._Z6Conv2DPhPiS_iiii,"ax",@progbits
	.align	128
        .global         _Z6Conv2DPhPiS_iiii
        .type           _Z6Conv2DPhPiS_iiii,@function
        .size           _Z6Conv2DPhPiS_iiii,(.L_x_9 - _Z6Conv2DPhPiS_iiii)
        .other          _Z6Conv2DPhPiS_iiii,@"STO_CUDA_ENTRY STV_DEFAULT"
_Z6Conv2DPhPiS_iiii:
.text._Z6Conv2DPhPiS_iiii:
[----:B------:R-:W-:Y:S01]  /*0000*/  LDC R1, c[0x0][0x37c] ;  /* 0x0000df00ff017b82 */ /* 0x000fe20000000800 */
[----:B------:R-:W0:Y:S07]  /*0010*/  S2R R3, SR_TID.Y ;  /* 0x0000000000037919 */ /* 0x000e2e0000002200 */
[----:B------:R-:W1:Y:S01]  /*0020*/  LDC R23, c[0x0][0x360] ;  /* 0x0000d800ff177b82 */ /* 0x000e620000000800 */
[----:B------:R-:W2:Y:S01]  /*0030*/  LDCU.64 UR4, c[0x0][0x398] ;  /* 0x00007300ff0477ac */ /* 0x000ea20008000a00 */
[----:B------:R-:W1:Y:S06]  /*0040*/  S2R R0, SR_TID.X ;  /* 0x0000000000007919 */ /* 0x000e6c0000002100 */
[----:B------:R-:W0:Y:S08]  /*0050*/  S2UR UR7, SR_CTAID.Y ;  /* 0x00000000000779c3 */ /* 0x000e300000002600 */
[----:B------:R-:W0:Y:S08]  /*0060*/  LDC R22, c[0x0][0x364] ;  /* 0x0000d900ff167b82 */ /* 0x000e300000000800 */
[----:B------:R-:W1:Y:S01]  /*0070*/  S2UR UR6, SR_CTAID.X ;  /* 0x00000000000679c3 */ /* 0x000e620000002500 */
[----:B0-----:R-:W-:-:S05]  /*0080*/  IMAD R22, R22, UR7, R3 ;  /* 0x0000000716167c24 */ /* 0x001fca000f8e0203 */
[----:B--2---:R-:W-:Y:S01]  /*0090*/  ISETP.GE.AND P0, PT, R22, UR5, PT ;  /* 0x0000000516007c0c */ /* 0x004fe2000bf06270 */
[----:B-1----:R-:W-:-:S05]  /*00a0*/  IMAD R23, R23, UR6, R0 ;  /* 0x0000000617177c24 */ /* 0x002fca000f8e0200 */
[----:B------:R-:W-:-:S13]  /*00b0*/  ISETP.GE.OR P0, PT, R23, UR4, P0 ;  /* 0x0000000417007c0c */ /* 0x000fda0008706670 */
[----:B------:R-:W-:Y:S05]  /*00c0*/  @P0 EXIT ;  /* 0x000000000000094d */ /* 0x000fea0003800000 */
[----:B------:R-:W0:Y:S01]  /*00d0*/  LDCU UR6, c[0x0][0x3a0] ;  /* 0x00007400ff0677ac */ /* 0x000e220008000800 */
[----:B------:R-:W-:Y:S01]  /*00e0*/  IMAD.MOV.U32 R21, RZ, RZ, RZ ;  /* 0x000000ffff157224 */ /* 0x000fe200078e00ff */
[----:B------:R-:W1:Y:S01]  /*00f0*/  LDCU.64 UR16, c[0x0][0x358] ;  /* 0x00006b00ff1077ac */ /* 0x000e620008000a00 */
[----:B0-----:R-:W-:-:S09]  /*0100*/  UISETP.GE.AND UP0, UPT, UR6, -0x1, UPT ;  /* 0xffffffff0600788c */ /* 0x001fd2000bf06270 */
[----:B-1----:R-:W-:Y:S05]  /*0110*/  BRA.U !UP0, `(.L_x_0) ;  /* 0x0000001508cc7547 */ /* 0x002fea000b800000 */
[----:B------:R-:W0:Y:S02]  /*0120*/  LDCU UR7, c[0x0][0x3a4] ;  /* 0x00007480ff0777ac */ /* 0x000e240008000800 */
[----:B0-----:R-:W-:Y:S02]  /*0130*/  UISETP.GE.AND UP0, UPT, UR7, -0x1, UPT ;  /* 0xffffffff0700788c */ /* 0x001fe4000bf06270 */
[----:B------:R-:W-:-:S07]  /*0140*/  ULEA.HI UR5, UR7, UR7, URZ, 0x1 ;  /* 0x0000000707057291 */ /* 0x000fce000f8f08ff */
[----:B------:R-:W-:Y:S05]  /*0150*/  BRA.U !UP0, `(.L_x_0) ;  /* 0x0000001508bc7547 */ /* 0x000fea000b800000 */
[----:B------:R-:W-:Y:S01]  /*0160*/  USHF.R.S32.HI UR5, URZ, 0x1, UR5 ;  /* 0x00000001ff057899 */ /* 0x000fe20008011405 */
[----:B------:R-:W-:Y:S01]  /*0170*/  IMAD.U32 R3, RZ, RZ, UR4 ;  /* 0x00000004ff037e24 */ /* 0x000fe2000f8e00ff */
[----:B------:R-:W-:Y:S01]  /*0180*/  ULEA.HI UR6, UR6, UR6, URZ, 0x1 ;  /* 0x0000000606067291 */ /* 0x000fe2000f8f08ff */
[----:B------:R-:W-:-:S03]  /*0190*/  IMAD.MOV.U32 R21, RZ, RZ, RZ ;  /* 0x000000ffff157224 */ /* 0x000fc600078e00ff */
[----:B------:R-:W-:Y:S01]  /*01a0*/  VIADD R0, R22, -UR5 ;  /* 0x8000000516007c36 */ /* 0x000fe20008000000 */
[----:B------:R-:W-:-:S03]  /*01b0*/  USHF.R.S32.HI UR15, URZ, 0x1, UR6 ;  /* 0x00000001ff0f7899 */ /* 0x000fc60008011406 */
[C---:B------:R-:W-:Y:S01]  /*01c0*/  IMAD R20, R0.reuse, R3, UR4 ;  /* 0x0000000400147e24 */ /* 0x040fe2000f8e0203 */
[C---:B------:R-:W-:Y:S01]  /*01d0*/  IADD3 R2, PT, PT, R0.reuse, 0x2, RZ ;  /* 0x0000000200027810 */ /* 0x040fe20007ffe0ff */
[C---:B------:R-:W-:Y:S01]  /*01e0*/  VIADD R18, R0.reuse, 0x3 ;  /* 0x0000000300127836 */ /* 0x040fe20000000000 */
[C---:B------:R-:W-:Y:S01]  /*01f0*/  IADD3 R6, PT, PT, R0.reuse, 0x6, RZ ;  /* 0x0000000600067810 */ /* 0x040fe20007ffe0ff */
[C---:B------:R-:W-:Y:S01]  /*0200*/  VIADD R4, R0.reuse, 0x4 ;  /* 0x0000000400047836 */ /* 0x040fe20000000000 */
[----:B------:R-:W-:Y:S01]  /*0210*/  UIADD3 UR5, UPT, UPT, -UR15, URZ, URZ ;  /* 0x000000ff0f057290 */ /* 0x000fe2000fffe1ff */
[C---:B------:R-:W-:Y:S02]  /*0220*/  VIADD R16, R0.reuse, 0x5 ;  /* 0x0000000500107836 */ /* 0x040fe40000000000 */
[----:B------:R-:W-:Y:S02]  /*0230*/  VIADD R8, R0, 0x7 ;  /* 0x0000000700087836 */ /* 0x000fe40000000000 */
[----:B------:R-:W-:-:S02]  /*0240*/  IMAD R19, R2, UR4, R23 ;  /* 0x0000000402137c24 */ /* 0x000fc4000f8e0217 */
[--C-:B------:R-:W-:Y:S02]  /*0250*/  IMAD R0, R0, UR4, R23.reuse ;  /* 0x0000000400007c24 */ /* 0x100fe4000f8e0217 */
[--C-:B------:R-:W-:Y:S02]  /*0260*/  IMAD R18, R18, UR4, R23.reuse ;  /* 0x0000000412127c24 */ /* 0x100fe4000f8e0217 */
[--C-:B------:R-:W-:Y:S02]  /*0270*/  IMAD R17, R4, UR4, R23.reuse ;  /* 0x0000000404117c24 */ /* 0x100fe4000f8e0217 */
[--C-:B------:R-:W-:Y:S02]  /*0280*/  IMAD R16, R16, UR4, R23.reuse ;  /* 0x0000000410107c24 */ /* 0x100fe4000f8e0217 */
[--C-:B------:R-:W-:Y:S02]  /*0290*/  IMAD R2, R6, UR4, R23.reuse ;  /* 0x0000000406027c24 */ /* 0x100fe4000f8e0217 */
[----:B------:R-:W-:-:S02]  /*02a0*/  IMAD R3, R8, UR4, R23 ;  /* 0x0000000408037c24 */ /* 0x000fc4000f8e0217 */
[----:B------:R-:W-:-:S07]  /*02b0*/  IMAD.IADD R20, R23, 0x1, R20 ;  /* 0x0000000117147824 */ /* 0x000fce00078e0214 */
.L_x_7:
[----:B------:R-:W0:Y:S01]  /*02c0*/  LDCU UR4, c[0x0][0x3a4] ;  /* 0x00007480ff0477ac */ /* 0x000e220008000800 */
[----:B------:R-:W-:Y:S01]  /*02d0*/  VIADD R5, R23, UR5 ;  /* 0x0000000517057c36 */ /* 0x000fe20008000000 */
[----:B0-----:R-:W-:Y:S01]  /*02e0*/  ULEA.HI UR6, UR4, UR4, URZ, 0x1 ;  /* 0x0000000404067291 */ /* 0x001fe2000f8f08ff */
[----:B------:R-:W0:Y:S03]  /*02f0*/  LDCU UR4, c[0x0][0x398] ;  /* 0x00007300ff0477ac */ /* 0x000e260008000800 */
[----:B------:R-:W-:-:S04]  /*0300*/  USHF.R.S32.HI UR7, URZ, 0x1, UR6 ;  /* 0x00000001ff077899 */ /* 0x000fc80008011406 */
[----:B------:R-:W-:Y:S02]  /*0310*/  UIADD3 UR8, UPT, UPT, -UR7, URZ, URZ ;  /* 0x000000ff07087290 */ /* 0x000fe4000fffe1ff */
[----:B------:R-:W-:-:S04]  /*0320*/  MOV R4, UR7 ;  /* 0x0000000700047c02 */ /* 0x000fc80008000f00 */
[----:B------:R-:W-:Y:S02]  /*0330*/  IABS R4, R4 ;  /* 0x0000000400047213 */ /* 0x000fe40000000000 */
[----:B0-----:R-:W-:-:S03]  /*0340*/  ISETP.GE.AND P0, PT, R5, UR4, PT ;  /* 0x0000000405007c0c */ /* 0x001fc6000bf06270 */
[----:B------:R-:W-:Y:S01]  /*0350*/  VIADD R4, R4, UR7 ;  /* 0x0000000704047c36 */ /* 0x000fe20008000000 */
[----:B------:R-:W-:-:S04]  /*0360*/  ISETP.GT.AND P0, PT, R5, -0x1, !P0 ;  /* 0xffffffff0500780c */ /* 0x000fc80004704270 */
[----:B------:R-:W-:-:S13]  /*0370*/  ISETP.GE.U32.AND P1, PT, R4, 0x7, PT ;  /* 0x000000070400780c */ /* 0x000fda0003f26070 */
[----:B------:R-:W-:Y:S05]  /*0380*/  @!P1 BRA `(.L_x_1) ;  /* 0x0000000800a49947 */ /* 0x000fea0003800000 */
[----:B------:R-:W0:Y:S01]  /*0390*/  LDCU UR6, c[0x0][0x3a0] ;  /* 0x00007400ff0677ac */ /* 0x000e220008000800 */
[----:B------:R-:W-:Y:S01]  /*03a0*/  VIADD R10, R4, 0x1 ;  /* 0x00000001040a7836 */ /* 0x000fe20000000000 */
[----:B------:R-:W-:Y:S01]  /*03b0*/  IADD3 R8, PT, PT, R17, UR5, RZ ;  /* 0x0000000511087c10 */ /* 0x000fe2000fffe0ff */
[----:B------:R-:W-:Y:S01]  /*03c0*/  VIADD R5, R20, UR5 ;  /* 0x0000000514057c36 */ /* 0x000fe20008000000 */
[----:B------:R-:W-:Y:S01]  /*03d0*/  UIADD3 UR9, UPT, UPT, -UR7, UR15, URZ ;  /* 0x0000000f07097290 */ /* 0x000fe2000fffe1ff */
[----:B------:R-:W-:Y:S01]  /*03e0*/  VIADD R6, R19, UR5 ;  /* 0x0000000513067c36 */ /* 0x000fe20008000000 */
[----:B------:R-:W-:Y:S01]  /*03f0*/  LOP3.LUT R13, R10, 0xfffffff8, RZ, 0xc0, !PT ;  /* 0xfffffff80a0d7812 */ /* 0x000fe200078ec0ff */
[----:B------:R-:W-:Y:S01]  /*0400*/  VIADD R7, R18, UR5 ;  /* 0x0000000512077c36 */ /* 0x000fe20008000000 */
[----:B------:R-:W-:Y:S01]  /*0410*/  UIADD3 UR10, UPT, UPT, UR9, 0x7, URZ ;  /* 0x00000007090a7890 */ /* 0x000fe2000fffe0ff */
[----:B------:R-:W-:Y:S01]  /*0420*/  VIADD R9, R16, UR5 ;  /* 0x0000000510097c36 */ /* 0x000fe20008000000 */
[----:B------:R-:W-:Y:S01]  /*0430*/  UIADD3 UR11, UPT, UPT, UR9, 0x6, URZ ;  /* 0x00000006090b7890 */ /* 0x000fe2000fffe0ff */
[----:B------:R-:W-:Y:S01]  /*0440*/  VIADD R10, R2, UR5 ;  /* 0x00000005020a7c36 */ /* 0x000fe20008000000 */
[----:B------:R-:W-:Y:S01]  /*0450*/  UIADD3 UR12, UPT, UPT, UR9, 0x5, URZ ;  /* 0x00000005090c7890 */ /* 0x000fe2000fffe0ff */
[----:B------:R-:W-:Y:S01]  /*0460*/  VIADD R11, R3, UR5 ;  /* 0x00000005030b7c36 */ /* 0x000fe20008000000 */
[----:B------:R-:W-:Y:S01]  /*0470*/  UIADD3 UR13, UPT, UPT, UR9, 0x4, URZ ;  /* 0x00000004090d7890 */ /* 0x000fe2000fffe0ff */
[----:B------:R-:W-:Y:S01]  /*0480*/  IADD3 R12, PT, PT, R0, UR5, RZ ;  /* 0x00000005000c7c10 */ /* 0x000fe2000fffe0ff */
[----:B------:R-:W-:Y:S01]  /*0490*/  UIADD3 UR18, UPT, UPT, UR9, 0x3, URZ ;  /* 0x0000000309127890 */ /* 0x000fe2000fffe0ff */
[----:B------:R-:W-:Y:S01]  /*04a0*/  IMAD.MOV R13, RZ, RZ, -R13 ;  /* 0x000000ffff0d7224 */ /* 0x000fe200078e0a0d */
[----:B0-----:R-:W-:-:S02]  /*04b0*/  UIMAD UR14, UR9, UR6, UR7 ;  /* 0x00000006090e72a4 */ /* 0x001fc4000f8e0207 */
[----:B------:R-:W-:Y:S01]  /*04c0*/  IADD3 R4, PT, PT, R22, -UR7, RZ ;  /* 0x8000000716047c10 */ /* 0x000fe2000fffe0ff */
[----:B------:R-:W-:Y:S02]  /*04d0*/  UIADD3 UR19, UPT, UPT, UR9, 0x2, URZ ;  /* 0x0000000209137890 */ /* 0x000fe4000fffe0ff */
[----:B------:R-:W-:Y:S02]  /*04e0*/  UIMAD UR9, UR9, UR6, UR6 ;  /* 0x00000006090972a4 */ /* 0x000fe4000f8e0206 */
[----:B------:R-:W-:Y:S02]  /*04f0*/  UIMAD UR10, UR10, UR6, UR7 ;  /* 0x000000060a0a72a4 */ /* 0x000fe4000f8e0207 */
[----:B------:R-:W-:Y:S02]  /*0500*/  UIMAD UR11, UR11, UR6, UR7 ;  /* 0x000000060b0b72a4 */ /* 0x000fe4000f8e0207 */
[----:B------:R-:W-:Y:S02]  /*0510*/  UIMAD UR12, UR12, UR6, UR7 ;  /* 0x000000060c0c72a4 */ /* 0x000fe4000f8e0207 */
[----:B------:R-:W-:-:S02]  /*0520*/  UIMAD UR13, UR13, UR6, UR7 ;  /* 0x000000060d0d72a4 */ /* 0x000fc4000f8e0207 */
[----:B------:R-:W-:Y:S02]  /*0530*/  UIMAD UR18, UR18, UR6, UR7 ;  /* 0x00000006121272a4 */ /* 0x000fe4000f8e0207 */
[----:B------:R-:W-:Y:S02]  /*0540*/  UIMAD UR19, UR19, UR6, UR7 ;  /* 0x00000006131372a4 */ /* 0x000fe4000f8e0207 */
[----:B------:R-:W-:Y:S02]  /*0550*/  UIADD3 UR20, UPT, UPT, UR9, UR7, URZ ;  /* 0x0000000709147290 */ /* 0x000fe4000fffe0ff */
[----:B------:R-:W-:Y:S02]  /*0560*/  UIADD3 UR8, UPT, UPT, -UR7, 0x3, URZ ;  /* 0x0000000307087890 */ /* 0x000fe4000fffe1ff */
[----:B------:R-:W-:Y:S02]  /*0570*/  UIADD3 UR6, UPT, UPT, UR10, UR5, URZ ;  /* 0x000000050a067290 */ /* 0x000fe4000fffe0ff */
[----:B------:R-:W-:-:S02]  /*0580*/  UIADD3 UR7, UPT, UPT, UR11, UR5, URZ ;  /* 0x000000050b077290 */ /* 0x000fc4000fffe0ff */
[----:B------:R-:W-:Y:S02]  /*0590*/  UIADD3 UR9, UPT, UPT, UR12, UR5, URZ ;  /* 0x000000050c097290 */ /* 0x000fe4000fffe0ff */
[----:B------:R-:W-:Y:S01]  /*05a0*/  UIADD3 UR10, UPT, UPT, UR13, UR5, URZ ;  /* 0x000000050d0a7290 */ /* 0x000fe2000fffe0ff */
[----:B------:R-:W0:Y:S01]  /*05b0*/  LDCU UR21, c[0x0][0x39c] ;  /* 0x00007380ff1577ac */ /* 0x000e220008000800 */
[----:B------:R-:W1:Y:S01]  /*05c0*/  LDCU UR22, c[0x0][0x3a0] ;  /* 0x00007400ff1677ac */ /* 0x000e620008000800 */
[----:B------:R-:W2:Y:S01]  /*05d0*/  LDCU UR4, c[0x0][0x398] ;  /* 0x00007300ff0477ac */ /* 0x000ea20008000800 */
[----:B------:R-:W-:Y:S02]  /*05e0*/  UIADD3 UR14, UPT, UPT, UR14, UR5, URZ ;  /* 0x000000050e0e7290 */ /* 0x000fe4000fffe0ff */
[----:B------:R-:W-:Y:S02]  /*05f0*/  UIADD3 UR11, UPT, UPT, UR18, UR5, URZ ;  /* 0x00000005120b7290 */ /* 0x000fe4000fffe0ff */
[----:B------:R-:W-:-:S02]  /*0600*/  UIADD3 UR12, UPT, UPT, UR19, UR5, URZ ;  /* 0x00000005130c7290 */ /* 0x000fc4000fffe0ff */
[----:B------:R-:W-:-:S12]  /*0610*/  UIADD3 UR13, UPT, UPT, UR20, UR5, URZ ;  /* 0x00000005140d7290 */ /* 0x000fd8000fffe0ff */
.L_x_2:
[----:B0-----:R-:W-:Y:S01]  /*0620*/  ISETP.GE.AND P1, PT, R4, UR21, PT ;  /* 0x0000001504007c0c */ /* 0x001fe2000bf26270 */
[----:B------:R-:W-:-:S03]  /*0630*/  IMAD.U32 R27, RZ, RZ, UR14 ;  /* 0x0000000eff1b7e24 */ /* 0x000fc6000f8e00ff */
[----:B------:R-:W-:-:S04]  /*0640*/  ISETP.GT.AND P1, PT, R4, -0x1, !P1 ;  /* 0xffffffff0400780c */ /* 0x000fc80004f24270 */
[----:B------:R-:W-:-:S13]  /*0650*/  PLOP3.LUT P2, PT, P0, P1, PT, 0x80, 0x8 ;  /* 0x000000000008781c */ /* 0x000fda0000743070 */
[----:B------:R-:W0:Y:S08]  /*0660*/  @P2 LDC.64 R14, c[0x0][0x380] ;  /* 0x0000e000ff0e2b82 */ /* 0x000e300000000a00 */
[----:B------:R-:W3:Y:S01]  /*0670*/  @P2 LDC.64 R24, c[0x0][0x388] ;  /* 0x0000e200ff182b82 */ /* 0x000ee20000000a00 */
[----:B0-----:R-:W-:Y:S01]  /*0680*/  @P2 IADD3 R26, P1, PT, R12, R14, RZ ;  /* 0x0000000e0c1a2210 */ /* 0x001fe20007f3e0ff */
[----:B---3--:R-:W-:-:S03]  /*0690*/  @P2 IMAD.WIDE R24, R27, 0x4, R24 ;  /* 0x000000041b182825 */ /* 0x008fc600078e0218 */
[----:B------:R-:W-:-:S03]  /*06a0*/  @P2 LEA.HI.X.SX32 R27, R12, R15, 0x1, P1 ;  /* 0x0000000f0c1b2211 */ /* 0x000fc600008f0eff */
[----:B------:R-:W3:Y:S04]  /*06b0*/  @P2 LDG.E R24, desc[UR16][R24.64] ;  /* 0x0000001018182981 */ /* 0x000ee8000c1e1900 */
[----:B------:R-:W3:Y:S01]  /*06c0*/  @P2 LDG.E.U8 R26, desc[UR16][R26.64] ;  /* 0x000000101a1a2981 */ /* 0x000ee2000c1e1100 */
[----:B------:R-:W-:Y:S01]  /*06d0*/  VIADD R14, R4, 0x1 ;  /* 0x00000001040e7836 */ /* 0x000fe20000000000 */
[----:B------:R-:W-:-:S04]  /*06e0*/  MOV R29, UR13 ;  /* 0x0000000d001d7c02 */ /* 0x000fc80008000f00 */
[----:B------:R-:W-:-:S04]  /*06f0*/  ISETP.GE.AND P1, PT, R14, UR21, PT ;  /* 0x000000150e007c0c */ /* 0x000fc8000bf26270 */
[----:B------:R-:W-:-:S04]  /*0700*/  ISETP.GT.AND P1, PT, R14, -0x1, !P1 ;  /* 0xffffffff0e00780c */ /* 0x000fc80004f24270 */
[----:B------:R-:W-:-:S13]  /*0710*/  PLOP3.LUT P1, PT, P0, P1, PT, 0x80, 0x8 ;  /* 0x000000000008781c */ /* 0x000fda0000723070 */
[----:B------:R-:W0:Y:S01]  /*0720*/  @P1 LDC.64 R14, c[0x0][0x380] ;  /* 0x0000e000ff0e1b82 */ /* 0x000e220000000a00 */
[----:B---3--:R-:W-:Y:S01]  /*0730*/  @P2 IMAD R21, R26, R24, R21 ;  /* 0x000000181a152224 */ /* 0x008fe200078e0215 */
[----:B0-----:R-:W-:-:S06]  /*0740*/  @P1 IADD3 R28, P2, PT, R5, R14, RZ ;  /* 0x0000000e051c1210 */ /* 0x001fcc0007f5e0ff */
[----:B------:R-:W0:Y:S02]  /*0750*/  @P1 LDC.64 R24, c[0x0][0x388] ;  /* 0x0000e200ff181b82 */ /* 0x000e240000000a00 */
[----:B0-----:R-:W-:Y:S01]  /*0760*/  @P1 IMAD.WIDE R24, R29, 0x4, R24 ;  /* 0x000000041d181825 */ /* 0x001fe200078e0218 */
[----:B------:R-:W-:-:S05]  /*0770*/  @P1 LEA.HI.X.SX32 R29, R5, R15, 0x1, P2 ;  /* 0x0000000f051d1211 */ /* 0x000fca00010f0eff */
[----:B------:R-:W3:Y:S04]  /*0780*/  @P1 LDG.E R24, desc[UR16][R24.64] ;  /* 0x0000001018181981 */ /* 0x000ee8000c1e1900 */
[----:B------:R-:W3:Y:S01]  /*0790*/  @P1 LDG.E.U8 R28, desc[UR16][R28.64] ;  /* 0x000000101c1c1981 */ /* 0x000ee2000c1e1100 */
[----:B------:R-:W-:Y:S02]  /*07a0*/  VIADD R14, R4, 0x2 ;  /* 0x00000002040e7836 */ /* 0x000fe40000000000 */
[----:B------:R-:W-:-:S03]  /*07b0*/  IMAD.U32 R27, RZ, RZ, UR12 ;  /* 0x0000000cff1b7e24 */ /* 0x000fc6000f8e00ff */
        /* <DEDUP_REMOVED lines=71> */
[----:B------:R-:W0:Y:S01]  /*0c30*/  @P1 LDC.64 R24, c[0x0][0x388] ;  /* 0x0000e200ff181b82 */ /* 0x000e220000000a00 */
[----:B------:R-:W-:-:S05]  /*0c40*/  @P1 LEA.HI.X.SX32 R15, R11, R15, 0x1, P2 ;  /* 0x0000000f0b0f1211 */ /* 0x000fca00010f0eff */
[----:B------:R3:W4:Y:S01]  /*0c50*/  @P1 LDG.E.U8 R14, desc[UR16][R14.64] ;  /* 0x000000100e0e1981 */ /* 0x000722000c1e1100 */
[----:B0-----:R-:W-:-:S06]  /*0c60*/  @P1 IMAD.WIDE R24, R29, 0x4, R24 ;  /* 0x000000041d181825 */ /* 0x001fcc00078e0218 */
[----:B------:R-:W4:Y:S01]  /*0c70*/  @P1 LDG.E R24, desc[UR16][R24.64] ;  /* 0x0000001018181981 */ /* 0x000f22000c1e1900 */
[----:B------:R-:W-:-:S05]  /*0c80*/  VIADD R13, R13, 0x8 ;  /* 0x000000080d0d7836 */ /* 0x000fca0000000000 */
[----:B------:R-:W-:Y:S01]  /*0c90*/  ISETP.NE.AND P2, PT, R13, RZ, PT ;  /* 0x000000ff0d00720c */ /* 0x000fe20003f45270 */
[----:B--2---:R-:W-:Y:S02]  /*0ca0*/  IMAD.U32 R26, RZ, RZ, UR4 ;  /* 0x00000004ff1a7e24 */ /* 0x004fe4000f8e00ff */
[----:B---3--:R-:W-:Y:S01]  /*0cb0*/  IMAD.U32 R15, RZ, RZ, UR4 ;  /* 0x00000004ff0f7e24 */ /* 0x008fe2000f8e00ff */
[----:B------:R-:W-:Y:S01]  /*0cc0*/  UIADD3 UR8, UPT, UPT, UR8, 0x8, URZ ;  /* 0x0000000808087890 */ /* 0x000fe2000fffe0ff */
[----:B------:R-:W-:Y:S01]  /*0cd0*/  IMAD.U32 R27, RZ, RZ, UR4 ;  /* 0x00000004ff1b7e24 */ /* 0x000fe2000f8e00ff */
[----:B-1----:R-:W-:Y:S02]  /*0ce0*/  ULEA UR6, UR22, UR6, 0x3 ;  /* 0x0000000616067291 */ /* 0x002fe4000f8e18ff */
[----:B------:R-:W-:Y:S02]  /*0cf0*/  ULEA UR7, UR22, UR7, 0x3 ;  /* 0x0000000716077291 */ /* 0x000fe4000f8e18ff */
[----:B------:R-:W-:-:S02]  /*0d00*/  ULEA UR9, UR22, UR9, 0x3 ;  /* 0x0000000916097291 */ /* 0x000fc4000f8e18ff */
[----:B------:R-:W-:Y:S02]  /*0d10*/  ULEA UR10, UR22, UR10, 0x3 ;  /* 0x0000000a160a7291 */ /* 0x000fe4000f8e18ff */
[----:B------:R-:W-:Y:S02]  /*0d20*/  ULEA UR11, UR22, UR11, 0x3 ;  /* 0x0000000b160b7291 */ /* 0x000fe4000f8e18ff */
[----:B------:R-:W-:Y:S02]  /*0d30*/  ULEA UR12, UR22, UR12, 0x3 ;  /* 0x0000000c160c7291 */ /* 0x000fe4000f8e18ff */
[----:B------:R-:W-:Y:S02]  /*0d40*/  ULEA UR13, UR22, UR13, 0x3 ;  /* 0x0000000d160d7291 */ /* 0x000fe4000f8e18ff */
[----:B------:R-:W-:Y:S01]  /*0d50*/  ULEA UR14, UR22, UR14, 0x3 ;  /* 0x0000000e160e7291 */ /* 0x000fe2000f8e18ff */
[C---:B------:R-:W-:Y:S01]  /*0d60*/  IMAD R12, R27.reuse, 0x8, R12 ;  /* 0x000000081b0c7824 */ /* 0x040fe200078e020c */
[C---:B------:R-:W-:Y:S01]  /*0d70*/  LEA R5, R26.reuse, R5, 0x3 ;  /* 0x000000051a057211 */ /* 0x040fe200078e18ff */
[----:B------:R-:W-:Y:S01]  /*0d80*/  IMAD R6, R27, 0x8, R6 ;  /* 0x000000081b067824 */ /* 0x000fe200078e0206 */
[----:B------:R-:W-:Y:S01]  /*0d90*/  LEA R8, R15, R8, 0x3 ;  /* 0x000000080f087211 */ /* 0x000fe200078e18ff */
[C---:B------:R-:W-:Y:S01]  /*0da0*/  IMAD R7, R26.reuse, 0x8, R7 ;  /* 0x000000081a077824 */ /* 0x040fe200078e0207 */
[C---:B------:R-:W-:Y:S01]  /*0db0*/  LEA R11, R26.reuse, R11, 0x3 ;  /* 0x0000000b1a0b7211 */ /* 0x040fe200078e18ff */
[----:B------:R-:W-:-:S02]  /*0dc0*/  IMAD R9, R26, 0x8, R9 ;  /* 0x000000081a097824 */ /* 0x000fc400078e0209 */
[----:B------:R-:W-:Y:S02]  /*0dd0*/  IMAD R10, R15, 0x8, R10 ;  /* 0x000000080f0a7824 */ /* 0x000fe400078e020a */
[----:B------:R-:W-:Y:S02]  /*0de0*/  VIADD R4, R4, 0x8 ;  /* 0x0000000804047836 */ /* 0x000fe40000000000 */
[----:B----4-:R-:W-:Y:S01]  /*0df0*/  @P1 IMAD R21, R14, R24, R21 ;  /* 0x000000180e151224 */ /* 0x010fe200078e0215 */
[----:B------:R-:W-:Y:S06]  /*0e00*/  @P2 BRA `(.L_x_2) ;  /* 0xfffffff800042947 */ /* 0x000fec000383ffff */
[----:B------:R-:W-:-:S12]  /*0e10*/  UIADD3 UR8, UPT, UPT, UR8, -0x3, URZ ;  /* 0xfffffffd08087890 */ /* 0x000fd8000fffe0ff */
.L_x_1:
[----:B------:R-:W0:Y:S02]  /*0e20*/  LDCU UR6, c[0x0][0x3a4] ;  /* 0x00007480ff0677ac */ /* 0x000e240008000800 */
[----:B0-----:R-:W-:-:S04]  /*0e30*/  ULEA.HI UR6, UR6, UR6, URZ, 0x1 ;  /* 0x0000000606067291 */ /* 0x001fc8000f8f08ff */
[----:B------:R-:W-:-:S06]  /*0e40*/  USHF.R.S32.HI UR11, URZ, 0x1, UR6 ;  /* 0x00000001ff0b7899 */ /* 0x000fcc0008011406 */
[----:B------:R-:W-:-:S04]  /*0e50*/  IABS R4, UR11 ;  /* 0x0000000b00047c13 */ /* 0x000fc80008000000 */
[----:B------:R-:W-:-:S13]  /*0e60*/  R2UR UR6, R4 ;  /* 0x00000000040672ca */ /* 0x000fda00000e0000 */
[----:B------:R-:W-:-:S04]  /*0e70*/  UIADD3 UR7, UPT, UPT, UR11, UR6, URZ ;  /* 0x000000060b077290 */ /* 0x000fc8000fffe0ff */
[----:B------:R-:W-:-:S04]  /*0e80*/  UIADD3 UR6, UPT, UPT, UR7, 0x1, URZ ;  /* 0x0000000107067890 */ /* 0x000fc8000fffe0ff */
[----:B------:R-:W-:-:S04]  /*0e90*/  ULOP3.LUT UR9, UR6, 0x7, URZ, 0xc0, !UPT ;  /* 0x0000000706097892 */ /* 0x000fc8000f8ec0ff */
[----:B------:R-:W-:-:S09]  /*0ea0*/  UISETP.NE.AND UP0, UPT, UR9, URZ, UPT ;  /* 0x000000ff0900728c */ /* 0x000fd2000bf05270 */
[----:B------:R-:W-:Y:S05]  /*0eb0*/  BRA.U !UP0, `(.L_x_3) ;  /* 0x0000000908547547 */ /* 0x000fea000b800000 */
[----:B------:R-:W-:Y:S02]  /*0ec0*/  ULOP3.LUT UR10, UR6, 0x3, URZ, 0xc0, !UPT ;  /* 0x00000003060a7892 */ /* 0x000fe4000f8ec0ff */
[----:B------:R-:W-:Y:S02]  /*0ed0*/  UIADD3 UR6, UPT, UPT, UR9, -0x1, URZ ;  /* 0xffffffff09067890 */ /* 0x000fe4000fffe0ff */
[----:B------:R-:W-:Y:S02]  /*0ee0*/  UISETP.NE.AND UP0, UPT, UR10, URZ, UPT ;  /* 0x000000ff0a00728c */ /* 0x000fe4000bf05270 */
[----:B------:R-:W-:-:S09]  /*0ef0*/  UISETP.GE.U32.AND UP1, UPT, UR6, 0x3, UPT ;  /* 0x000000030600788c */ /* 0x000fd2000bf26070 */
[----:B------:R-:W-:Y:S05]  /*0f00*/  BRA.U !UP1, `(.L_x_4) ;  /* 0x00000005092c7547 */ /* 0x000fea000b800000 */
[----:B------:R-:W0:Y:S01]  /*0f10*/  LDCU UR6, c[0x0][0x39c] ;  /* 0x00007380ff0677ac */ /* 0x000e220008000800 */
[----:B------:R-:W-:Y:S01]  /*0f20*/  VIADD R5, R22, UR8 ;  /* 0x0000000816057c36 */ /* 0x000fe20008000000 */
[----:B------:R-:W-:Y:S02]  /*0f30*/  IADD3 R12, PT, PT, R23, UR5, RZ ;  /* 0x00000005170c7c10 */ /* 0x000fe4000fffe0ff */
[----:B------:R-:W-:Y:S01]  /*0f40*/  MOV R9, UR8 ;  /* 0x0000000800097c02 */ /* 0x000fe20008000f00 */
[C---:B------:R-:W-:Y:S01]  /*0f50*/  VIADD R13, R5.reuse, 0x1 ;  /* 0x00000001050d7836 */ /* 0x040fe20000000000 */
[----:B------:R-:W-:Y:S01]  /*0f60*/  UIADD3 UR9, UPT, UPT, UR5, UR11, URZ ;  /* 0x0000000b05097290 */ /* 0x000fe2000fffe0ff */
[C---:B------:R-:W-:Y:S02]  /*0f70*/  VIADD R7, R5.reuse, 0x2 ;  /* 0x0000000205077836 */ /* 0x040fe40000000000 */
[C---:B------:R-:W-:Y:S01]  /*0f80*/  VIADD R25, R5.reuse, 0x3 ;  /* 0x0000000305197836 */ /* 0x040fe20000000000 */
[----:B0-----:R-:W-:-:S02]  /*0f90*/  ISETP.GE.AND P1, PT, R5, UR6, PT ;  /* 0x0000000605007c0c */ /* 0x001fc4000bf26270 */
[----:B------:R-:W-:Y:S02]  /*0fa0*/  ISETP.GE.AND P2, PT, R13, UR6, PT ;  /* 0x000000060d007c0c */ /* 0x000fe4000bf46270 */
[----:B------:R-:W-:Y:S02]  /*0fb0*/  ISETP.GT.AND P1, PT, R5, -0x1, !P1 ;  /* 0xffffffff0500780c */ /* 0x000fe40004f24270 */
[----:B------:R-:W-:Y:S02]  /*0fc0*/  ISETP.GT.AND P2, PT, R13, -0x1, !P2 ;  /* 0xffffffff0d00780c */ /* 0x000fe40005744270 */
[----:B------:R-:W-:Y:S02]  /*0fd0*/  PLOP3.LUT P1, PT, P0, P1, PT, 0x80, 0x8 ;  /* 0x000000000008781c */ /* 0x000fe40000723070 */
[----:B------:R-:W-:Y:S02]  /*0fe0*/  PLOP3.LUT P2, PT, P0, P2, PT, 0x80, 0x8 ;  /* 0x000000000008781c */ /* 0x000fe40000745070 */
[----:B------:R-:W-:-:S02]  /*0ff0*/  ISETP.GE.AND P3, PT, R7, UR6, PT ;  /* 0x0000000607007c0c */ /* 0x000fc4000bf66270 */
[----:B------:R-:W-:Y:S02]  /*1000*/  ISETP.GE.AND P4, PT, R25, UR6, PT ;  /* 0x0000000619007c0c */ /* 0x000fe4000bf86270 */
[----:B------:R-:W-:Y:S02]  /*1010*/  ISETP.GT.AND P3, PT, R7, -0x1, !P3 ;  /* 0xffffffff0700780c */ /* 0x000fe40005f64270 */
[----:B------:R-:W-:Y:S02]  /*1020*/  ISETP.GT.AND P4, PT, R25, -0x1, !P4 ;  /* 0xffffffff1900780c */ /* 0x000fe40006784270 */
[----:B------:R-:W-:Y:S01]  /*1030*/  PLOP3.LUT P3, PT, P0, P3, PT, 0x80, 0x8 ;  /* 0x000000000008781c */ /* 0x000fe20000767070 */
[----:B------:R-:W0:Y:S01]  /*1040*/  @P1 LDC.64 R14, c[0x0][0x380] ;  /* 0x0000e000ff0e1b82 */ /* 0x000e220000000a00 */
[----:B------:R-:W-:Y:S02]  /*1050*/  @P1 IMAD R4, R5, UR4, R12 ;  /* 0x0000000405041c24 */ /* 0x000fe4000f8e020c */
[----:B------:R-:W-:-:S05]  /*1060*/  @P1 VIADD R9, R9, UR15 ;  /* 0x0000000f09091c36 */ /* 0x000fca0008000000 */
[----:B------:R-:W1:Y:S08]  /*1070*/  @P1 LDC R8, c[0x0][0x3a0] ;  /* 0x0000e800ff081b82 */ /* 0x000e700000000800 */
[----:B------:R-:W2:Y:S01]  /*1080*/  @P2 LDC R6, c[0x0][0x3a0] ;  /* 0x0000e800ff062b82 */ /* 0x000ea20000000800 */
[----:B0-----:R-:W-:-:S07]  /*1090*/  @P1 IADD3 R14, P5, PT, R4, R14, RZ ;  /* 0x0000000e040e1210 */ /* 0x001fce0007fbe0ff */
[----:B------:R-:W0:Y:S01]  /*10a0*/  @P1 LDC.64 R10, c[0x0][0x388] ;  /* 0x0000e200ff0a1b82 */ /* 0x000e220000000a00 */
[----:B------:R-:W-:Y:S01]  /*10b0*/  @P1 LEA.HI.X.SX32 R15, R4, R15, 0x1, P5 ;  /* 0x0000000f040f1211 */ /* 0x000fe200028f0eff */
[----:B------:R-:W-:-:S06]  /*10c0*/  VOTEU.ANY UP1, P2 ;  /* 0x0000000000ff7886 */ /* 0x000fcc0001020100 */
[----:B------:R-:W3:Y:S01]  /*10d0*/  @P2 LDC.64 R4, c[0x0][0x380] ;  /* 0x0000e000ff042b82 */ /* 0x000ee20000000a00 */
[----:B-1----:R-:W-:Y:S01]  /*10e0*/  @P1 IMAD R29, R9, R8, UR9 ;  /* 0x00000009091d1e24 */ /* 0x002fe2000f8e0208 */
[----:B------:R-:W-:Y:S01]  /*10f0*/  @UP1 UIADD3 UR6, UPT, UPT, UR8, UR15, URZ ;  /* 0x0000000f08061290 */ /* 0x000fe2000fffe0ff */
[----:B------:R2:W4:Y:S01]  /*1100*/  @P1 LDG.E.U8 R14, desc[UR16][R14.64] ;  /* 0x000000100e0e1981 */ /* 0x000522000c1e1100 */
[--C-:B------:R-:W-:Y:S01]  /*1110*/  @P2 IMAD R13, R13, UR4, R12.reuse ;  /* 0x000000040d0d2c24 */ /* 0x100fe2000f8e020c */
[----:B------:R-:W-:Y:S01]  /*1120*/  PLOP3.LUT P4, PT, P0, P4, PT, 0x80, 0x8 ;  /* 0x000000000008781c */ /* 0x000fe20000789070 */
[----:B------:R-:W-:Y:S01]  /*1130*/  VOTEU.ANY UP1, P3 ;  /* 0x0000000000ff7886 */ /* 0x000fe20001820100 */
[----:B------:R-:W-:Y:S01]  /*1140*/  @P3 IMAD R7, R7, UR4, R12 ;  /* 0x0000000407073c24 */ /* 0x000fe2000f8e020c */
[----:B------:R-:W1:Y:S01]  /*1150*/  @P3 LDC.64 R8, c[0x0][0x380] ;  /* 0x0000e000ff083b82 */ /* 0x000e620000000a00 */
[----:B--2---:R-:W-:-:S07]  /*1160*/  @P2 IMAD R15, R6, UR6, R6 ;  /* 0x00000006060f2c24 */ /* 0x004fce000f8e0206 */
[----:B------:R-:W2:Y:S01]  /*1170*/  @P2 LDC.64 R26, c[0x0][0x388] ;  /* 0x0000e200ff1a2b82 */ /* 0x000ea20000000a00 */
[----:B0-----:R-:W-:Y:S01]  /*1180*/  @P1 IMAD.WIDE R10, R29, 0x4, R10 ;  /* 0x000000041d0a1825 */ /* 0x001fe200078e020a */
[----:B------:R-:W-:-:S03]  /*1190*/  @UP1 UIADD3 UR6, UPT, UPT, UR8, 0x2, UR15 ;  /* 0x0000000208061890 */ /* 0x000fc6000fffe00f */
[----:B------:R-:W-:Y:S02]  /*11a0*/  @P2 VIADD R15, R15, UR9 ;  /* 0x000000090f0f2c36 */ /* 0x000fe40008000000 */
[----:B------:R-:W-:Y:S01]  /*11b0*/  @P4 IMAD R12, R25, UR4, R12 ;  /* 0x00000004190c4c24 */ /* 0x000fe2000f8e020c */
[----:B------:R-:W0:Y:S01]  /*11c0*/  @P3 LDC R6, c[0x0][0x3a0] ;  /* 0x0000e800ff063b82 */ /* 0x000e220000000800 */
[----:B---3--:R-:W-:-:S04]  /*11d0*/  @P2 IADD3 R28, P5, PT, R13, R4, RZ ;  /* 0x000000040d1c2210 */ /* 0x008fc80007fbe0ff */
[----:B------:R-:W-:Y:S02]  /*11e0*/  @P2 LEA.HI.X.SX32 R29, R13, R5, 0x1, P5 ;  /* 0x000000050d1d2211 */ /* 0x000fe400028f0eff */
[----:B------:R3:W4:Y:S01]  /*11f0*/  @P1 LDG.E R13, desc[UR16][R10.64] ;  /* 0x000000100a0d1981 */ /* 0x000722000c1e1900 */
[C---:B-1----:R-:W-:Y:S01]  /*1200*/  @P3 IADD3 R8, P5, PT, R7.reuse, R8, RZ ;  /* 0x0000000807083210 */ /* 0x042fe20007fbe0ff */
[----:B------:R-:W1:Y:S01]  /*1210*/  @P4 LDC R25, c[0x0][0x3a0] ;  /* 0x0000e800ff194b82 */ /* 0x000e620000000800 */
[----:B------:R-:W-:Y:S01]  /*1220*/  VOTEU.ANY UP1, P4 ;  /* 0x0000000000ff7886 */ /* 0x000fe20002020100 */
[----:B------:R-:W5:Y:S01]  /*1230*/  @P2 LDG.E.U8 R24, desc[UR16][R28.64] ;  /* 0x000000101c182981 */ /* 0x000f62000c1e1100 */
[----:B------:R-:W-:Y:S02]  /*1240*/  @P3 LEA.HI.X.SX32 R9, R7, R9, 0x1, P5 ;  /* 0x0000000907093211 */ /* 0x000fe400028f0eff */
[----:B------:R-:W-:Y:S01]  /*1250*/  MOV R7, UR6 ;  /* 0x0000000600077c02 */ /* 0x000fe20008000f00 */
[----:B--2---:R-:W-:-:S02]  /*1260*/  @P2 IMAD.WIDE R26, R15, 0x4, R26 ;  /* 0x000000040f1a2825 */ /* 0x004fc400078e021a */
[----:B---3--:R-:W2:Y:S01]  /*1270*/  @P3 LDC.64 R10, c[0x0][0x388] ;  /* 0x0000e200ff0a3b82 */ /* 0x008ea20000000a00 */
[----:B------:R-:W3:Y:S04]  /*1280*/  @P3 LDG.E.U8 R8, desc[UR16][R8.64] ;  /* 0x0000001008083981 */ /* 0x000ee8000c1e1100 */
[----:B------:R0:W5:Y:S03]  /*1290*/  @P2 LDG.E R15, desc[UR16][R26.64] ;  /* 0x000000101a0f2981 */ /* 0x000166000c1e1900 */
[----:B------:R-:W1:Y:S01]  /*12a0*/  @P4 LDC.64 R4, c[0x0][0x380] ;  /* 0x0000e000ff044b82 */ /* 0x000e620000000a00 */
[----:B0-----:R-:W-:-:S07]  /*12b0*/  @P3 IMAD R27, R7, R6, UR9 ;  /* 0x00000009071b3e24 */ /* 0x001fce000f8e0206 */
[----:B------:R-:W0:Y:S01]  /*12c0*/  @P4 LDC.64 R6, c[0x0][0x388] ;  /* 0x0000e200ff064b82 */ /* 0x000e220000000a00 */
[----:B------:R-:W-:-:S06]  /*12d0*/  @UP1 UIADD3 UR6, UPT, UPT, UR8, 0x3, UR15 ;  /* 0x0000000308061890 */ /* 0x000fcc000fffe00f */
[----:B------:R-:W-:Y:S02]  /*12e0*/  IMAD.U32 R28, RZ, RZ, UR6 ;  /* 0x00000006ff1c7e24 */ /* 0x000fe4000f8e00ff */
[----:B--2---:R-:W-:-:S04]  /*12f0*/  @P3 IMAD.WIDE R10, R27, 0x4, R10 ;  /* 0x000000041b0a3825 */ /* 0x004fc800078e020a */
[----:B-1----:R-:W-:Y:S01]  /*1300*/  @P4 IMAD R25, R28, R25, UR9 ;  /* 0x000000091c194e24 */ /* 0x002fe2000f8e0219 */
[C---:B------:R-:W-:Y:S01]  /*1310*/  @P4 IADD3 R4, P5, PT, R12.reuse, R4, RZ ;  /* 0x000000040c044210 */ /* 0x040fe20007fbe0ff */
[----:B------:R-:W3:Y:S03]  /*1320*/  @P3 LDG.E R10, desc[UR16][R10.64] ;  /* 0x000000100a0a3981 */ /* 0x000ee6000c1e1900 */
[----:B------:R-:W-:Y:S01]  /*1330*/  @P4 LEA.HI.X.SX32 R5, R12, R5, 0x1, P5 ;  /* 0x000000050c054211 */ /* 0x000fe200028f0eff */
[----:B0-----:R-:W-:-:S04]  /*1340*/  @P4 IMAD.WIDE R6, R25, 0x4, R6 ;  /* 0x0000000419064825 */ /* 0x001fc800078e0206 */
[----:B------:R-:W2:Y:S04]  /*1350*/  @P4 LDG.E.U8 R4, desc[UR16][R4.64] ;  /* 0x0000001004044981 */ /* 0x000ea8000c1e1100 */
[----:B------:R-:W2:Y:S01]  /*1360*/  @P4 LDG.E R6, desc[UR16][R6.64] ;  /* 0x0000001006064981 */ /* 0x000ea2000c1e1900 */
[----:B------:R-:W-:Y:S01]  /*1370*/  UIADD3 UR8, UPT, UPT, UR8, 0x4, URZ ;  /* 0x0000000408087890 */ /* 0x000fe2000fffe0ff */
[----:B----4-:R-:W-:-:S04]  /*1380*/  @P1 IMAD R21, R14, R13, R21 ;  /* 0x0000000d0e151224 */ /* 0x010fc800078e0215 */
[----:B-----5:R-:W-:-:S04]  /*1390*/  @P2 IMAD R21, R24, R15, R21 ;  /* 0x0000000f18152224 */ /* 0x020fc800078e0215 */
[----:B---3--:R-:W-:-:S04]  /*13a0*/  @P3 IMAD R21, R8, R10, R21 ;  /* 0x0000000a08153224 */ /* 0x008fc800078e0215 */
[----:B--2---:R-:W-:-:S07]  /*13b0*/  @P4 IMAD R21, R4, R6, R21 ;  /* 0x0000000604154224 */ /* 0x004fce00078e0215 */
.L_x_4:
[----:B------:R-:W-:Y:S05]  /*13c0*/  BRA.U !UP0, `(.L_x_3) ;  /* 0x0000000508107547 */ /* 0x000fea000b800000 */
[----:B------:R-:W-:Y:S02]  /*13d0*/  UISETP.NE.AND UP0, UPT, UR10, 0x1, UPT ;  /* 0x000000010a00788c */ /* 0x000fe4000bf05270 */
[----:B------:R-:W-:-:S04]  /*13e0*/  ULOP3.LUT UR6, UR7, 0x1, URZ, 0xc0, !UPT ;  /* 0x0000000107067892 */ /* 0x000fc8000f8ec0ff */
[----:B------:R-:W-:-:S03]  /*13f0*/  UISETP.NE.U32.AND UP1, UPT, UR6, 0x1, UPT ;  /* 0x000000010600788c */ /* 0x000fc6000bf25070 */
[----:B------:R-:W-:Y:S08]  /*1400*/  BRA.U !UP0, `(.L_x_5) ;  /* 0x00000001089c7547 */ /* 0x000ff0000b800000 */
[----:B------:R-:W0:Y:S01]  /*1410*/  LDCU UR6, c[0x0][0x39c] ;  /* 0x00007380ff0677ac */ /* 0x000e220008000800 */
[----:B------:R-:W-:Y:S02]  /*1420*/  VIADD R15, R22, UR8 ;  /* 0x00000008160f7c36 */ /* 0x000fe40008000000 */
[----:B------:R-:W-:Y:S02]  /*1430*/  VIADD R24, R23, UR5 ;  /* 0x0000000517187c36 */ /* 0x000fe40008000000 */
[----:B------:R-:W-:Y:S01]  /*1440*/  IMAD.U32 R25, RZ, RZ, UR8 ;  /* 0x00000008ff197e24 */ /* 0x000fe2000f8e00ff */
[----:B------:R-:W-:-:S04]  /*1450*/  IADD3 R12, PT, PT, R15, 0x1, RZ ;  /* 0x000000010f0c7810 */ /* 0x000fc80007ffe0ff */
[C---:B0-----:R-:W-:Y:S02]  /*1460*/  ISETP.GE.AND P2, PT, R12.reuse, UR6, PT ;  /* 0x000000060c007c0c */ /* 0x041fe4000bf46270 */
[C---:B------:R-:W-:Y:S01]  /*1470*/  ISETP.GE.AND P1, PT, R15.reuse, UR6, PT ;  /* 0x000000060f007c0c */ /* 0x040fe2000bf26270 */
[----:B------:R-:W-:Y:S01]  /*1480*/  UIADD3 UR6, UPT, UPT, UR5, UR11, URZ ;  /* 0x0000000b05067290 */ /* 0x000fe2000fffe0ff */
[----:B------:R-:W-:Y:S02]  /*1490*/  ISETP.GT.AND P2, PT, R12, -0x1, !P2 ;  /* 0xffffffff0c00780c */ /* 0x000fe40005744270 */
[----:B------:R-:W-:Y:S02]  /*14a0*/  ISETP.GT.AND P1, PT, R15, -0x1, !P1 ;  /* 0xffffffff0f00780c */ /* 0x000fe40004f24270 */
[----:B------:R-:W-:Y:S02]  /*14b0*/  PLOP3.LUT P2, PT, P0, P2, PT, 0x80, 0x8 ;  /* 0x000000000008781c */ /* 0x000fe40000745070 */
[----:B------:R-:W-:-:S11]  /*14c0*/  PLOP3.LUT P1, PT, P0, P1, PT, 0x80, 0x8 ;  /* 0x000000000008781c */ /* 0x000fd60000723070 */
[----:B------:R-:W0:Y:S01]  /*14d0*/  @P2 LDC R14, c[0x0][0x3a0] ;  /* 0x0000e800ff0e2b82 */ /* 0x000e220000000800 */
[--C-:B------:R-:W-:Y:S02]  /*14e0*/  @P2 IMAD R12, R12, UR4, R24.reuse ;  /* 0x000000040c0c2c24 */ /* 0x100fe4000f8e0218 */
[----:B------:R-:W-:Y:S01]  /*14f0*/  @P1 IMAD R15, R15, UR4, R24 ;  /* 0x000000040f0f1c24 */ /* 0x000fe2000f8e0218 */
[----:B------:R-:W-:Y:S01]  /*1500*/  MOV R24, UR8 ;  /* 0x0000000800187c02 */ /* 0x000fe20008000f00 */
[----:B------:R-:W-:-:S03]  /*1510*/  @P2 VIADD R25, R25, UR15 ;  /* 0x0000000f19192c36 */ /* 0x000fc60008000000 */
[----:B------:R-:W1:Y:S01]  /*1520*/  @P1 LDC.64 R6, c[0x0][0x380] ;  /* 0x0000e000ff061b82 */ /* 0x000e620000000a00 */
[----:B------:R-:W-:-:S07]  /*1530*/  @P1 VIADD R24, R24, UR15 ;  /* 0x0000000f18181c36 */ /* 0x000fce0008000000 */
[----:B------:R-:W2:Y:S08]  /*1540*/  @P1 LDC R13, c[0x0][0x3a0] ;  /* 0x0000e800ff0d1b82 */ /* 0x000eb00000000800 */
[----:B------:R-:W3:Y:S01]  /*1550*/  @P1 LDC.64 R10, c[0x0][0x388] ;  /* 0x0000e200ff0a1b82 */ /* 0x000ee20000000a00 */
[----:B0-----:R-:W-:-:S05]  /*1560*/  @P2 IMAD R25, R25, R14, R14 ;  /* 0x0000000e19192224 */ /* 0x001fca00078e020e */
[----:B------:R-:W-:Y:S02]  /*1570*/  @P2 IADD3 R25, PT, PT, R25, UR6, RZ ;  /* 0x0000000619192c10 */ /* 0x000fe4000fffe0ff */
[----:B------:R-:W0:Y:S01]  /*1580*/  @P2 LDC.64 R4, c[0x0][0x380] ;  /* 0x0000e000ff042b82 */ /* 0x000e220000000a00 */
[----:B-1----:R-:W-:-:S04]  /*1590*/  @P1 IADD3 R6, P3, PT, R15, R6, RZ ;  /* 0x000000060f061210 */ /* 0x002fc80007f7e0ff */
[----:B------:R-:W-:-:S03]  /*15a0*/  @P1 LEA.HI.X.SX32 R7, R15, R7, 0x1, P3 ;  /* 0x000000070f071211 */ /* 0x000fc600018f0eff */
[----:B------:R-:W1:Y:S01]  /*15b0*/  @P2 LDC.64 R8, c[0x0][0x388] ;  /* 0x0000e200ff082b82 */ /* 0x000e620000000a00 */
[----:B--2---:R-:W-:Y:S01]  /*15c0*/  @P1 IMAD R13, R24, R13, UR6 ;  /* 0x00000006180d1e24 */ /* 0x004fe2000f8e020d */
[----:B------:R-:W2:Y:S03]  /*15d0*/  @P1 LDG.E.U8 R6, desc[UR16][R6.64] ;  /* 0x0000001006061981 */ /* 0x000ea6000c1e1100 */
[----:B---3--:R-:W-:-:S06]  /*15e0*/  @P1 IMAD.WIDE R10, R13, 0x4, R10 ;  /* 0x000000040d0a1825 */ /* 0x008fcc00078e020a */
[----:B------:R-:W2:Y:S01]  /*15f0*/  @P1 LDG.E R10, desc[UR16][R10.64] ;  /* 0x000000100a0a1981 */ /* 0x000ea2000c1e1900 */
[----:B0-----:R-:W-:-:S04]  /*1600*/  @P2 IADD3 R4, P3, PT, R12, R4, RZ ;  /* 0x000000040c042210 */ /* 0x001fc80007f7e0ff */
[----:B------:R-:W-:Y:S01]  /*1610*/  @P2 LEA.HI.X.SX32 R5, R12, R5, 0x1, P3 ;  /* 0x000000050c052211 */ /* 0x000fe200018f0eff */
[----:B-1----:R-:W-:-:S04]  /*1620*/  @P2 IMAD.WIDE R8, R25, 0x4, R8 ;  /* 0x0000000419082825 */ /* 0x002fc800078e0208 */
[----:B------:R-:W3:Y:S04]  /*1630*/  @P2 LDG.E.U8 R4, desc[UR16][R4.64] ;  /* 0x0000001004042981 */ /* 0x000ee8000c1e1100 */
[----:B------:R-:W3:Y:S01]  /*1640*/  @P2 LDG.E R8, desc[UR16][R8.64] ;  /* 0x0000001008082981 */ /* 0x000ee2000c1e1900 */
[----:B------:R-:W-:Y:S01]  /*1650*/  UIADD3 UR8, UPT, UPT, UR8, 0x2, URZ ;  /* 0x0000000208087890 */ /* 0x000fe2000fffe0ff */
[----:B--2---:R-:W-:-:S04]  /*1660*/  @P1 IMAD R21, R10, R6, R21 ;  /* 0x000000060a151224 */ /* 0x004fc800078e0215 */
[----:B---3--:R-:W-:-:S07]  /*1670*/  @P2 IMAD R21, R8, R4, R21 ;  /* 0x0000000408152224 */ /* 0x008fce00078e0215 */
.L_x_5:
[----:B------:R-:W-:Y:S05]  /*1680*/  BRA.U !UP1, `(.L_x_3) ;  /* 0x0000000109607547 */ /* 0x000fea000b800000 */
[----:B------:R-:W0:Y:S01]  /*1690*/  LDCU UR6, c[0x0][0x39c] ;  /* 0x00007380ff0677ac */ /* 0x000e220008000800 */
[----:B------:R-:W-:Y:S01]  /*16a0*/  VIADD R5, R22, UR8 ;  /* 0x0000000816057c36 */ /* 0x000fe20008000000 */
[----:B------:R-:W-:Y:S04]  /*16b0*/  BSSY.RECONVERGENT B0, `(.L_x_3) ;  /* 0x0000015000007945 */ /* 0x000fe80003800200 */
[----:B0-----:R-:W-:-:S04]  /*16c0*/  ISETP.GE.AND P1, PT, R5, UR6, PT ;  /* 0x0000000605007c0c */ /* 0x001fc8000bf26270 */
[----:B------:R-:W-:-:S04]  /*16d0*/  ISETP.GT.AND P1, PT, R5, -0x1, !P1 ;  /* 0xffffffff0500780c */ /* 0x000fc80004f24270 */
[----:B------:R-:W-:-:S13]  /*16e0*/  PLOP3.LUT P1, PT, P0, P1, PT, 0x80, 0x8 ;  /* 0x000000000008781c */ /* 0x000fda0000723070 */
[----:B------:R-:W-:Y:S05]  /*16f0*/  @!P1 BRA `(.L_x_6) ;  /* 0x0000000000409947 */ /* 0x000fea0003800000 */
[----:B------:R-:W0:Y:S01]  /*1700*/  LDCU UR10, c[0x0][0x3a0] ;  /* 0x00007400ff0a77ac */ /* 0x000e220008000800 */
[----:B------:R-:W-:Y:S01]  /*1710*/  VIADD R4, R23, UR5 ;  /* 0x0000000517047c36 */ /* 0x000fe20008000000 */
[----:B------:R-:W1:Y:S03]  /*1720*/  LDCU.64 UR6, c[0x0][0x388] ;  /* 0x00007100ff0677ac */ /* 0x000e660008000a00 */
[----:B------:R-:W-:Y:S01]  /*1730*/  IMAD R5, R5, UR4, R4 ;  /* 0x0000000405057c24 */ /* 0x000fe2000f8e0204 */
[----:B------:R-:W2:Y:S01]  /*1740*/  LDCU.64 UR18, c[0x0][0x380] ;  /* 0x00007000ff1277ac */ /* 0x000ea20008000a00 */
[----:B------:R-:W-:Y:S02]  /*1750*/  UIADD3 UR12, UPT, UPT, UR5, UR11, URZ ;  /* 0x0000000b050c7290 */ /* 0x000fe4000fffe0ff */
[----:B------:R-:W-:-:S04]  /*1760*/  UIADD3 UR9, UPT, UPT, UR8, UR15, URZ ;  /* 0x0000000f08097290 */ /* 0x000fc8000fffe0ff */
[----:B0-----:R-:W-:-:S04]  /*1770*/  UIMAD UR9, UR9, UR10, UR12 ;  /* 0x0000000a090972a4 */ /* 0x001fc8000f8e020c */
[----:B-1----:R-:W-:Y:S01]  /*1780*/  UIMAD.WIDE UR6, UR9, 0x4, UR6 ;  /* 0x00000004090678a5 */ /* 0x002fe2000f8e0206 */
[----:B--2---:R-:W-:-:S05]  /*1790*/  IADD3 R4, P0, PT, R5, UR18, RZ ;  /* 0x0000001205047c10 */ /* 0x004fca000ff1e0ff */
[----:B------:R-:W-:Y:S01]  /*17a0*/  MOV R6, UR6 ;  /* 0x0000000600067c02 */ /* 0x000fe20008000f00 */
[----:B------:R-:W-:Y:S01]  /*17b0*/  IMAD.U32 R7, RZ, RZ, UR7 ;  /* 0x00000007ff077e24 */ /* 0x000fe2000f8e00ff */
[----:B------:R-:W-:-:S04]  /*17c0*/  LEA.HI.X.SX32 R5, R5, UR19, 0x1, P0 ;  /* 0x0000001305057c11 */ /* 0x000fc800080f0eff */
[----:B------:R-:W2:Y:S04]  /*17d0*/  LDG.E R6, desc[UR16][R6.64] ;  /* 0x0000001006067981 */ /* 0x000ea8000c1e1900 */
[----:B------:R-:W2:Y:S02]  /*17e0*/  LDG.E.U8 R4, desc[UR16][R4.64] ;  /* 0x0000001004047981 */ /* 0x000ea4000c1e1100 */
[----:B--2---:R-:W-:-:S07]  /*17f0*/  IMAD R21, R4, R6, R21 ;  /* 0x0000000604157224 */ /* 0x004fce00078e0215 */
.L_x_6:
[----:B------:R-:W-:Y:S05]  /*1800*/  BSYNC.RECONVERGENT B0 ;  /* 0x0000000000007941 */ /* 0x000fea0003800200 */
.L_x_3:
[----:B------:R-:W-:-:S04]  /*1810*/  IABS R4, UR15 ;  /* 0x0000000f00047c13 */ /* 0x000fc80008000000 */
[----:B------:R-:W-:Y:S01]  /*1820*/  ISETP.NE.AND P0, PT, R4, UR5, PT ;  /* 0x0000000504007c0c */ /* 0x000fe2000bf05270 */
[----:B------:R-:W-:-:S12]  /*1830*/  UIADD3 UR5, UPT, UPT, UR5, 0x1, URZ ;  /* 0x0000000105057890 */ /* 0x000fd8000fffe0ff */
[----:B------:R-:W-:Y:S05]  /*1840*/  @P0 BRA `(.L_x_7) ;  /* 0xffffffe8009c0947 */ /* 0x000fea000383ffff */
.L_x_0:
[----:B------:R-:W0:Y:S01]  /*1850*/  LDCU.64 UR6, c[0x0][0x390] ;  /* 0x00007200ff0677ac */ /* 0x000e220008000a00 */
[----:B------:R-:W-:Y:S01]  /*1860*/  IMAD R22, R22, UR4, R23 ;  /* 0x0000000416167c24 */ /* 0x000fe2000f8e0217 */
[----:B------:R-:W-:-:S04]  /*1870*/  VIMNMX R21, PT, PT, RZ, R21, !PT ;  /* 0x00000015ff157248 */ /* 0x000fc80007fe0100 */
[----:B------:R-:W-:Y:S02]  /*1880*/  VIMNMX R21, PT, PT, R21, 0xff, PT ;  /* 0x000000ff15157848 */ /* 0x000fe40003fe0100 */
[----:B0-----:R-:W-:-:S04]  /*1890*/  IADD3 R2, P0, PT, R22, UR6, RZ ;  /* 0x0000000616027c10 */ /* 0x001fc8000ff1e0ff */
[----:B------:R-:W-:-:S05]  /*18a0*/  LEA.HI.X.SX32 R3, R22, UR7, 0x1, P0 ;  /* 0x0000000716037c11 */ /* 0x000fca00080f0eff */
[----:B------:R-:W-:Y:S01]  /*18b0*/  STG.E.U8 desc[UR16][R2.64], R21 ;  /* 0x0000001502007986 */ /* 0x000fe2000c101110 */
[----:B------:R-:W-:Y:S05]  /*18c0*/  EXIT ;  /* 0x000000000000794d */ /* 0x000fea0003800000 */
.L_x_8:
[----:B------:R-:W-:-:S00]  /*18d0*/  BRA `(.L_x_8) ;  /* 0xfffffffc00fc7947 */ /* 0x000fc0000383ffff */
[----:B------:R-:W-:-:S00]  /*18e0*/  NOP ;  /* 0x0000000000007918 */ /* 0x000fc00000000000 */
        /* <DEDUP_REMOVED lines=9> */
.L_x_9:


//--------------------- .nv.shared.reserved.0     --------------------------
	.section	.nv.shared.reserved.0,"aw",@nobits
	.weak		__nv_reservedSMEM_offset_0_alias
	.size		__nv_reservedSMEM_offset_0_alias, 0, 64
	.other		__nv_reservedSMEM_offset_0_alias,@"STO_CUDA_RESERVED_SHARED STV_DEFAULT"
__nv_reservedSMEM_offset_0_alias:
	.zero		0
	.zero		64


//--------------------- .nv.constant0._Z6Conv2DPhPiS_iiii --------------------------
	.section	.nv.constant0._Z6Conv2DPhPiS_iiii,"a",@progbits
	.sectionflags	@""
	.align	4
.nv.constant0._Z6Conv2DPhPiS_iiii:
	.zero		936


//--------------------- SYMBOLS --------------------------

	.type		.nv.reservedSmem.offset0,@object
	.size		.nv.reservedSmem.offset0,0x4
